//
// Generated by NVIDIA NVVM Compiler
//
// Compiler Build ID: CL-36424714
// Cuda compilation tools, release 13.0, V13.0.88
// Based on NVVM 20.0.0
//

.version 9.0
.target sm_100
.address_size 64

	// .globl	_Z9addKernelPiS_S_i
// _ZZ9addKernelPiS_S_iE4temp has been demoted

.visible .entry _Z9addKernelPiS_S_i(
	.param .u64 .ptr .align 1 _Z9addKernelPiS_S_i_param_0,
	.param .u64 .ptr .align 1 _Z9addKernelPiS_S_i_param_1,
	.param .u64 .ptr .align 1 _Z9addKernelPiS_S_i_param_2,
	.param .u32 _Z9addKernelPiS_S_i_param_3
)
{
	.reg .pred 	%p<2>;
	.reg .b32 	%r<13>;
	.reg .b64 	%rd<11>;
	// demoted variable
	.shared .align 4 .b8 _ZZ9addKernelPiS_S_iE4temp[12];
	ld.param.u64 	%rd1, [_Z9addKernelPiS_S_i_param_0];
	ld.param.u64 	%rd2, [_Z9addKernelPiS_S_i_param_1];
	ld.param.u64 	%rd3, [_Z9addKernelPiS_S_i_param_2];
	ld.param.u32 	%r3, [_Z9addKernelPiS_S_i_param_3];
	mov.u32 	%r4, %ctaid.x;
	mov.u32 	%r5, %ntid.x;
	mov.u32 	%r1, %tid.x;
	mad.lo.s32 	%r2, %r4, %r5, %r1;
	setp.ge.s32 	%p1, %r2, %r3;
	@%p1 bra 	$L__BB0_2;
	cvta.to.global.u64 	%rd4, %rd1;
	cvta.to.global.u64 	%rd5, %rd2;
	cvta.to.global.u64 	%rd6, %rd3;
	mul.wide.s32 	%rd7, %r2, 4;
	add.s64 	%rd8, %rd4, %rd7;
	ld.global.u32 	%r6, [%rd8];
	add.s64 	%rd9, %rd5, %rd7;
	ld.global.u32 	%r7, [%rd9];
	add.s32 	%r8, %r7, %r6;
	shl.b32 	%r9, %r1, 2;
	mov.u32 	%r10, _ZZ9addKernelPiS_S_iE4temp;
	add.s32 	%r11, %r10, %r9;
	st.shared.u32 	[%r11], %r8;
	bar.sync 	0;
	ld.shared.u32 	%r12, [%r11];
	add.s64 	%rd10, %rd6, %rd7;
	st.global.u32 	[%rd10], %r12;
$L__BB0_2:
	ret;

}


// ===== COMPILED SASS (sm_100) =====

	.target	sm_100

	.elftype	@"ET_EXEC"


//--------------------- .note.nv.tkinfo           --------------------------
	.section	.note.nv.tkinfo,"",@"SHT_NOTE"
	.sectionflags	@"SHF_NOTE_NV_TKINFO"
	.tkinfo
        /*0018*/ 	.word	0x00000002
        /*0030*/ 	.string	""
        /*0030*/ 	.string	"ptxas"
        /*0030*/ 	.string	"Cuda compilation tools, release 13.0, V13.0.88"
        /*0030*/ 	.string	"Build cuda_13.0.r13.0/compiler.36424714_0"
        /*0030*/ 	.string	"-arch sm_100 -m 64 "



//--------------------- .note.nv.cuinfo           --------------------------
	.section	.note.nv.cuinfo,"",@"SHT_NOTE"
	.sectionflags	@"SHF_NOTE_NV_CUINFO"
        /*0018*/ 	.short	0x0002
        /*001a*/ 	.short	0x0064
        /*001c*/ 	.short	0x0082
	.zero		2


//--------------------- .nv.info                  --------------------------
	.section	.nv.info,"",@"SHT_CUDA_INFO"
	.align	4


	//----- nvinfo : EIATTR_REGCOUNT
	.align		4
        /*0000*/ 	.byte	0x04, 0x2f
        /*0002*/ 	.short	(.L_1 - .L_0)
	.align		4
.L_0:
        /*0004*/ 	.word	index@(_Z9addKernelPiS_S_i)
        /*0008*/ 	.word	0x00000010


	//----- nvinfo : EIATTR_FRAME_SIZE
	.align		4
.L_1:
        /*000c*/ 	.byte	0x04, 0x11
        /*000e*/ 	.short	(.L_3 - .L_2)
	.align		4
.L_2:
        /*0010*/ 	.word	index@(_Z9addKernelPiS_S_i)
        /*0014*/ 	.word	0x00000000


	//----- nvinfo : EIATTR_MIN_STACK_SIZE
	.align		4
.L_3:
        /*0018*/ 	.byte	0x04, 0x12
        /*001a*/ 	.short	(.L_5 - .L_4)
	.align		4
.L_4:
        /*001c*/ 	.word	index@(_Z9addKernelPiS_S_i)
        /*0020*/ 	.word	0x00000000
.L_5:


//--------------------- .nv.compat                --------------------------
	.section	.nv.compat,"",@"SHT_CUDA_COMPAT_INFO"
	.align	4
        /*0000*/ 	.byte	0x02, 0x09, 0x00, 0x00, 0x02, 0x02, 0x01, 0x00, 0x02, 0x05, 0x05, 0x00, 0x03, 0x07, 0x01, 0x01
        /*0010*/ 	.byte	0x02, 0x03, 0x00, 0x00, 0x02, 0x06, 0x01, 0x00, 0x04, 0x0b, 0x08, 0x00, 0x09, 0x00, 0x00, 0x00
        /*0020*/ 	.byte	0x00, 0x00, 0x00, 0x00


//--------------------- .nv.info._Z9addKernelPiS_S_i --------------------------
	.section	.nv.info._Z9addKernelPiS_S_i,"",@"SHT_CUDA_INFO"
	.sectionflags	@""
	.align	4


	//----- nvinfo : EIATTR_CUDA_API_VERSION
	.align		4
        /*0000*/ 	.byte	0x04, 0x37
        /*0002*/ 	.short	(.L_7 - .L_6)
.L_6:
        /*0004*/ 	.word	0x00000082


	//----- nvinfo : EIATTR_KPARAM_INFO
	.align		4
.L_7:
        /*0008*/ 	.byte	0x04, 0x17
        /*000a*/ 	.short	(.L_9 - .L_8)
.L_8:
        /*000c*/ 	.word	0x00000000
        /*0010*/ 	.short	0x0003
        /*0012*/ 	.short	0x0018
        /*0014*/ 	.byte	0x00, 0xf0, 0x11, 0x00


	//----- nvinfo : EIATTR_KPARAM_INFO
	.align		4
.L_9:
        /*0018*/ 	.byte	0x04, 0x17
        /*001a*/ 	.short	(.L_11 - .L_10)
.L_10:
        /*001c*/ 	.word	0x00000000
        /*0020*/ 	.short	0x0002
        /*0022*/ 	.short	0x0010
        /*0024*/ 	.byte	0x00, 0xf5, 0x21, 0x00


	//----- nvinfo : EIATTR_KPARAM_INFO
	.align		4
.L_11:
        /*0028*/ 	.byte	0x04, 0x17
        /*002a*/ 	.short	(.L_13 - .L_12)
.L_12:
        /*002c*/ 	.word	0x00000000
        /*0030*/ 	.short	0x0001
        /*0032*/ 	.short	0x0008
        /*0034*/ 	.byte	0x00, 0xf5, 0x21, 0x00


	//----- nvinfo : EIATTR_KPARAM_INFO
	.align		4
.L_13:
        /*0038*/ 	.byte	0x04, 0x17
        /*003a*/ 	.short	(.L_15 - .L_14)
.L_14:
        /*003c*/ 	.word	0x00000000
        /*0040*/ 	.short	0x0000
        /*0042*/ 	.short	0x0000
        /*0044*/ 	.byte	0x00, 0xf5, 0x21, 0x00


	//----- nvinfo : EIATTR_SPARSE_MMA_MASK
	.align		4
.L_15:
        /*0048*/ 	.byte	0x03, 0x50
        /*004a*/ 	.short	0x0000


	//----- nvinfo : EIATTR_MAXREG_COUNT
	.align		4
        /*004c*/ 	.byte	0x03, 0x1b
        /*004e*/ 	.short	0x00ff


	//----- nvinfo : EIATTR_NUM_BARRIERS
	.align		4
        /*0050*/ 	.byte	0x02, 0x4c
        /*0052*/ 	.byte	0x01
	.zero		1


	//----- nvinfo : EIATTR_MERCURY_ISA_VERSION
	.align		4
        /*0054*/ 	.byte	0x03, 0x5f
        /*0056*/ 	.short	0x0101


	//----- nvinfo : EIATTR_VRC_CTA_INIT_COUNT
	.align		4
        /*0058*/ 	.byte	0x02, 0x4a
	.zero		1
	.zero		1


	//----- nvinfo : EIATTR_EXIT_INSTR_OFFSETS
	.align		4
        /*005c*/ 	.byte	0x04, 0x1c
        /*005e*/ 	.short	(.L_17 - .L_16)


	//   ....[0]....
.L_16:
        /*0060*/ 	.word	0x00000070


	//   ....[1]....
        /*0064*/ 	.word	0x000001a0


	//----- nvinfo : EIATTR_CBANK_PARAM_SIZE
	.align		4
.L_17:
        /*0068*/ 	.byte	0x03, 0x19
        /*006a*/ 	.short	0x001c


	//----- nvinfo : EIATTR_PARAM_CBANK
	.align		4
        /*006c*/ 	.byte	0x04, 0x0a
        /*006e*/ 	.short	(.L_19 - .L_18)
	.align		4
.L_18:
        /*0070*/ 	.word	index@(.nv.constant0._Z9addKernelPiS_S_i)
        /*0074*/ 	.short	0x0380
        /*0076*/ 	.short	0x001c


	//----- nvinfo : EIATTR_SW_WAR
	.align		4
.L_19:
        /*0078*/ 	.byte	0x04, 0x36
        /*007a*/ 	.short	(.L_21 - .L_20)
.L_20:
        /*007c*/ 	.word	0x00000008
.L_21:


//--------------------- .nv.callgraph             --------------------------
	.section	.nv.callgraph,"",@"SHT_CUDA_CALLGRAPH"
	.align	4
	.sectionentsize	8
	.align		4
        /*0000*/ 	.word	0x00000000
	.align		4
        /*0004*/ 	.word	0xffffffff
	.align		4
        /*0008*/ 	.word	0x00000000
	.align		4
        /*000c*/ 	.word	0xfffffffe
	.align		4
        /*0010*/ 	.word	0x00000000
	.align		4
        /*0014*/ 	.word	0xfffffffd
	.align		4
        /*0018*/ 	.word	0x00000000
	.align		4
        /*001c*/ 	.word	0xfffffffc


//--------------------- .text._Z9addKernelPiS_S_i --------------------------
	.section	.text._Z9addKernelPiS_S_i,"ax",@progbits
	.align	128
        .global         _Z9addKernelPiS_S_i
        .type           _Z9addKernelPiS_S_i,@function
        .size           _Z9addKernelPiS_S_i,(.L_x_1 - _Z9addKernelPiS_S_i)
        .other          _Z9addKernelPiS_S_i,@"STO_CUDA_ENTRY STV_DEFAULT"
_Z9addKernelPiS_S_i:
.text._Z9addKernelPiS_S_i:
[----:B------:R-:W-:Y:S01]  /*0000*/  LDC R1, c[0x0][0x37c] ;  /* 0x0000df00ff017b82 */ /* 0x000fe20000000800 */
[----:B------:R-:W0:Y:S07]  /*0010*/  S2R R0, SR_TID.X ;  /* 0x0000000000007919 */ /* 0x000e2e0000002100 */
[----:B------:R-:W0:Y:S01]  /*0020*/  S2UR UR4, SR_CTAID.X ;  /* 0x00000000000479c3 */ /* 0x000e220000002500 */
[----:B------:R-:W1:Y:S07]  /*0030*/  LDCU UR5, c[0x0][0x398] ;  /* 0x00007300ff0577ac */ /* 0x000e6e0008000800 */
[----:B------:R-:W0:Y:S02]  /*0040*/  LDC R9, c[0x0][0x360] ;  /* 0x0000d800ff097b82 */ /* 0x000e240000000800 */
[----:B0-----:R-:W-:-:S05]  /*0050*/  IMAD R9, R9, UR4, R0 ;  /* 0x0000000409097c24 */ /* 0x001fca000f8e0200 */
[----:B-1----:R-:W-:-:S13]  /*0060*/  ISETP.GE.AND P0, PT, R9, UR5, PT ;  /* 0x0000000509007c0c */ /* 0x002fda000bf06270 */
[----:B------:R-:W-:Y:S05]  /*0070*/  @P0 EXIT ;  /* 0x000000000000094d */ /* 0x000fea0003800000 */
[----:B------:R-:W0:Y:S01]  /*0080*/  LDC.64 R2, c[0x0][0x380] ;  /* 0x0000e000ff027b82 */ /* 0x000e220000000a00 */
[----:B------:R-:W1:Y:S07]  /*0090*/  LDCU.64 UR6, c[0x0][0x358] ;  /* 0x00006b00ff0677ac */ /* 0x000e6e0008000a00 */
[----:B------:R-:W2:Y:S08]  /*00a0*/  LDC.64 R4, c[0x0][0x388] ;  /* 0x0000e200ff047b82 */ /* 0x000eb00000000a00 */
[----:B------:R-:W3:Y:S01]  /*00b0*/  S2UR UR5, SR_CgaCtaId ;  /* 0x00000000000579c3 */ /* 0x000ee20000008800 */
[----:B0-----:R-:W-:Y:S01]  /*00c0*/  IMAD.WIDE R2, R9, 0x4, R2 ;  /* 0x0000000409027825 */ /* 0x001fe200078e0202 */
[----:B------:R-:W-:-:S06]  /*00d0*/  UMOV UR4, 0x400 ;  /* 0x0000040000047882 */ /* 0x000fcc0000000000 */
[----:B------:R-:W0:Y:S01]  /*00e0*/  LDC.64 R6, c[0x0][0x390] ;  /* 0x0000e400ff067b82 */ /* 0x000e220000000a00 */
[----:B-1----:R-:W4:Y:S01]  /*00f0*/  LDG.E R2, desc[UR6][R2.64] ;  /* 0x0000000602027981 */ /* 0x002f22000c1e1900 */
[----:B--2---:R-:W-:-:S06]  /*0100*/  IMAD.WIDE R4, R9, 0x4, R4 ;  /* 0x0000000409047825 */ /* 0x004fcc00078e0204 */
[----:B------:R-:W4:Y:S01]  /*0110*/  LDG.E R5, desc[UR6][R4.64] ;  /* 0x0000000604057981 */ /* 0x000f22000c1e1900 */
[----:B---3--:R-:W-:-:S06]  /*0120*/  ULEA UR4, UR5, UR4, 0x18 ;  /* 0x0000000405047291 */ /* 0x008fcc000f8ec0ff */
[----:B------:R-:W-:Y:S02]  /*0130*/  LEA R11, R0, UR4, 0x2 ;  /* 0x00000004000b7c11 */ /* 0x000fe4000f8e10ff */
[----:B----4-:R-:W-:-:S05]  /*0140*/  IADD3 R0, PT, PT, R2, R5, RZ ;  /* 0x0000000502007210 */ /* 0x010fca0007ffe0ff */
[----:B------:R-:W-:Y:S01]  /*0150*/  STS [R11], R0 ;  /* 0x000000000b007388 */ /* 0x000fe20000000800 */
[----:B------:R-:W-:Y:S06]  /*0160*/  BAR.SYNC.DEFER_BLOCKING 0x0 ;  /* 0x0000000000007b1d */ /* 0x000fec0000010000 */
[----:B------:R-:W1:Y:S01]  /*0170*/  LDS R13, [R11] ;  /* 0x000000000b0d7984 */ /* 0x000e620000000800 */
[----:B0-----:R-:W-:-:S05]  /*0180*/  IMAD.WIDE R2, R9, 0x4, R6 ;  /* 0x0000000409027825 */ /* 0x001fca00078e0206 */
[----:B-1----:R-:W-:Y:S01]  /*0190*/  STG.E desc[UR6][R2.64], R13 ;  /* 0x0000000d02007986 */ /* 0x002fe2000c101906 */
[----:B------:R-:W-:Y:S05]  /*01a0*/  EXIT ;  /* 0x000000000000794d */ /* 0x000fea0003800000 */
.L_x_0:
[----:B------:R-:W-:-:S00]  /*01b0*/  BRA `(.L_x_0) ;  /* 0xfffffffc00fc7947 */ /* 0x000fc0000383ffff */
[----:B------:R-:W-:-:S00]  /*01c0*/  NOP ;  /* 0x0000000000007918 */ /* 0x000fc00000000000 */
        /* <DEDUP_REMOVED lines=11> */
.L_x_1:


//--------------------- .nv.shared._Z9addKernelPiS_S_i --------------------------
	.section	.nv.shared._Z9addKernelPiS_S_i,"aw",@nobits
	.sectionflags	@""
	.align	4
.nv.shared._Z9addKernelPiS_S_i:
	.zero		1036


//--------------------- .nv.shared.reserved.0     --------------------------
	.section	.nv.shared.reserved.0,"aw",@nobits
	.weak		__nv_reservedSMEM_offset_0_alias
	.size		__nv_reservedSMEM_offset_0_alias, 0, 64
	.other		__nv_reservedSMEM_offset_0_alias,@"STO_CUDA_RESERVED_SHARED STV_DEFAULT"
__nv_reservedSMEM_offset_0_alias:
	.zero		0
	.zero		64


//--------------------- .nv.constant0._Z9addKernelPiS_S_i --------------------------
	.section	.nv.constant0._Z9addKernelPiS_S_i,"a",@progbits
	.sectionflags	@""
	.align	4
.nv.constant0._Z9addKernelPiS_S_i:
	.zero		924


//--------------------- SYMBOLS --------------------------

	.type		.nv.reservedSmem.offset0,@object
	.size		.nv.reservedSmem.offset0,0x4
	.type		.nv.reservedSmem.cap,@object
	.size		.nv.reservedSmem.cap,0x4
